	.version 2.1
	.target sm_20
	// compiled with /usr/local/cuda3.1/cuda/open64/lib//be
	// nvopencc 3.1 built on 2010-06-07

	//-----------------------------------------------------------
	// Compiling /tmp/tmpxft_00001e05_00000000-7_template.cpp3.i (/tmp/ccBI#.98kamq)
	//-----------------------------------------------------------

	//-----------------------------------------------------------
	// Options:
	//-----------------------------------------------------------
	//  Target:ptx, ISA:sm_20, Endian:little, Pointer Size:64
	//  -O3	(Optimization level)
	//  -g0	(Debug level)
	//  -m2	(Report advisories)
	//-----------------------------------------------------------

	.file	1	"<command-line>"
	.file	2	"/tmp/tmpxft_00001e05_00000000-6_template.cudafe2.gpu"
	.file	3	"/usr/lib/gcc/x86_64-linux-gnu/4.4.3/include/stddef.h"
	.file	4	"/usr/local/cuda3.1/cuda/bin/../include/crt/device_runtime.h"
	.file	5	"/usr/local/cuda3.1/cuda/bin/../include/host_defines.h"
	.file	6	"/usr/local/cuda3.1/cuda/bin/../include/builtin_types.h"
	.file	7	"/usr/local/cuda3.1/cuda/bin/../include/device_types.h"
	.file	8	"/usr/local/cuda3.1/cuda/bin/../include/driver_types.h"
	.file	9	"/usr/local/cuda3.1/cuda/bin/../include/surface_types.h"
	.file	10	"/usr/local/cuda3.1/cuda/bin/../include/texture_types.h"
	.file	11	"/usr/local/cuda3.1/cuda/bin/../include/vector_types.h"
	.file	12	"/usr/local/cuda3.1/cuda/bin/../include/device_launch_parameters.h"
	.file	13	"/usr/local/cuda3.1/cuda/bin/../include/crt/storage_class.h"
	.file	14	"/usr/include/bits/types.h"
	.file	15	"/usr/include/time.h"
	.file	16	"/home/andrew/repositories/gpuocelot/tests/cuda2.2/tests/template/template_kernel.cu"
	.file	17	"/usr/local/cuda3.1/cuda/bin/../include/common_functions.h"
	.file	18	"/usr/local/cuda3.1/cuda/bin/../include/math_functions.h"
	.file	19	"/usr/local/cuda3.1/cuda/bin/../include/math_constants.h"
	.file	20	"/usr/local/cuda3.1/cuda/bin/../include/device_functions.h"
	.file	21	"/usr/local/cuda3.1/cuda/bin/../include/sm_11_atomic_functions.h"
	.file	22	"/usr/local/cuda3.1/cuda/bin/../include/sm_12_atomic_functions.h"
	.file	23	"/usr/local/cuda3.1/cuda/bin/../include/sm_13_double_functions.h"
	.file	24	"/usr/local/cuda3.1/cuda/bin/../include/sm_20_atomic_functions.h"
	.file	25	"/usr/local/cuda3.1/cuda/bin/../include/sm_20_intrinsics.h"
	.file	26	"/usr/local/cuda3.1/cuda/bin/../include/surface_functions.h"
	.file	27	"/usr/local/cuda3.1/cuda/bin/../include/texture_fetch_functions.h"
	.file	28	"/usr/local/cuda3.1/cuda/bin/../include/math_functions_dbl_ptx3.h"

	.extern	.shared .align 4 .b8 sdata[];

	.entry _Z10testKernelPfS_ (
		.param .u64 __cudaparm__Z10testKernelPfS__g_idata,
		.param .u64 __cudaparm__Z10testKernelPfS__g_odata)
	{
	.reg .u32 %r<4>;
	.reg .u64 %rd<10>;
	.reg .f32 %f<7>;
	.loc	16	54	0
$LDWbegin__Z10testKernelPfS_:
	.loc	16	68	0
	mov.u32 	%r1, %tid.x;
	cvt.u64.u32 	%rd1, %r1;
	mul.wide.u32 	%rd2, %r1, 4;
	mov.u64 	%rd3, sdata;
	add.u64 	%rd4, %rd2, %rd3;
	ld.param.u64 	%rd5, [__cudaparm__Z10testKernelPfS__g_idata];
	add.u64 	%rd6, %rd5, %rd2;
	ld.global.f32 	%f1, [%rd6+0];
	st.shared.f32 	[%rd4+0], %f1;
	.loc	16	69	0
	bar.sync 	0;
	.loc	16	72	0
	mov.u32 	%r2, %ntid.x;
	cvt.rn.f32.u32 	%f2, %r2;
	ld.shared.f32 	%f3, [%rd4+0];
	mul.f32 	%f4, %f2, %f3;
	st.shared.f32 	[%rd4+0], %f4;
	.loc	16	73	0
	bar.sync 	0;
	.loc	16	76	0
	ld.shared.f32 	%f5, [%rd4+0];
	ld.param.u64 	%rd7, [__cudaparm__Z10testKernelPfS__g_odata];
	add.u64 	%rd8, %rd7, %rd2;
	st.global.f32 	[%rd8+0], %f5;
	.loc	16	77	0
	exit;
$LDWend__Z10testKernelPfS_:
	} // _Z10testKernelPfS_



// ===== COMPILED SASS (sm_100) =====

	.target	sm_100

	.elftype	@"ET_EXEC"


//--------------------- .note.nv.tkinfo           --------------------------
	.section	.note.nv.tkinfo,"",@"SHT_NOTE"
	.sectionflags	@"SHF_NOTE_NV_TKINFO"
	.tkinfo
        /*0018*/ 	.word	0x00000002
        /*0030*/ 	.string	""
        /*0030*/ 	.string	"ptxas"
        /*0030*/ 	.string	"Cuda compilation tools, release 13.0, V13.0.88"
        /*0030*/ 	.string	"Build cuda_13.0.r13.0/compiler.36424714_0"
        /*0030*/ 	.string	"-arch sm_100 "



//--------------------- .note.nv.cuinfo           --------------------------
	.section	.note.nv.cuinfo,"",@"SHT_NOTE"
	.sectionflags	@"SHF_NOTE_NV_CUINFO"
        /*0018*/ 	.short	0x0002
        /*001a*/ 	.short	0x0014
        /*001c*/ 	.short	0x0082
	.zero		2


//--------------------- .nv.info                  --------------------------
	.section	.nv.info,"",@"SHT_CUDA_INFO"
	.align	4


	//----- nvinfo : EIATTR_REGCOUNT
	.align		4
        /*0000*/ 	.byte	0x04, 0x2f
        /*0002*/ 	.short	(.L_1 - .L_0)
	.align		4
.L_0:
        /*0004*/ 	.word	index@(_Z10testKernelPfS_)
        /*0008*/ 	.word	0x0000000e


	//----- nvinfo : EIATTR_FRAME_SIZE
	.align		4
.L_1:
        /*000c*/ 	.byte	0x04, 0x11
        /*000e*/ 	.short	(.L_3 - .L_2)
	.align		4
.L_2:
        /*0010*/ 	.word	index@(_Z10testKernelPfS_)
        /*0014*/ 	.word	0x00000000


	//----- nvinfo : EIATTR_MIN_STACK_SIZE
	.align		4
.L_3:
        /*0018*/ 	.byte	0x04, 0x12
        /*001a*/ 	.short	(.L_5 - .L_4)
	.align		4
.L_4:
        /*001c*/ 	.word	index@(_Z10testKernelPfS_)
        /*0020*/ 	.word	0x00000000
.L_5:


//--------------------- .nv.compat                --------------------------
	.section	.nv.compat,"",@"SHT_CUDA_COMPAT_INFO"
	.align	4
        /*0000*/ 	.byte	0x02, 0x09, 0x00, 0x00, 0x02, 0x02, 0x01, 0x00, 0x02, 0x05, 0x05, 0x00, 0x03, 0x07, 0x01, 0x01
        /*0010*/ 	.byte	0x02, 0x03, 0x00, 0x00, 0x02, 0x06, 0x01, 0x00, 0x04, 0x0b, 0x08, 0x00, 0x09, 0x00, 0x00, 0x00
        /*0020*/ 	.byte	0x00, 0x00, 0x00, 0x00


//--------------------- .nv.info._Z10testKernelPfS_ --------------------------
	.section	.nv.info._Z10testKernelPfS_,"",@"SHT_CUDA_INFO"
	.sectionflags	@""
	.align	4


	//----- nvinfo : EIATTR_CUDA_API_VERSION
	.align		4
        /*0000*/ 	.byte	0x04, 0x37
        /*0002*/ 	.short	(.L_7 - .L_6)
.L_6:
        /*0004*/ 	.word	0x00000082


	//----- nvinfo : EIATTR_KPARAM_INFO
	.align		4
.L_7:
        /*0008*/ 	.byte	0x04, 0x17
        /*000a*/ 	.short	(.L_9 - .L_8)
.L_8:
        /*000c*/ 	.word	0x00000000
        /*0010*/ 	.short	0x0001
        /*0012*/ 	.short	0x0008
        /*0014*/ 	.byte	0x00, 0xf0, 0x21, 0x00


	//----- nvinfo : EIATTR_KPARAM_INFO
	.align		4
.L_9:
        /*0018*/ 	.byte	0x04, 0x17
        /*001a*/ 	.short	(.L_11 - .L_10)
.L_10:
        /*001c*/ 	.word	0x00000000
        /*0020*/ 	.short	0x0000
        /*0022*/ 	.short	0x0000
        /*0024*/ 	.byte	0x00, 0xf0, 0x21, 0x00


	//----- nvinfo : EIATTR_SPARSE_MMA_MASK
	.align		4
.L_11:
        /*0028*/ 	.byte	0x03, 0x50
        /*002a*/ 	.short	0x0000


	//----- nvinfo : EIATTR_MAXREG_COUNT
	.align		4
        /*002c*/ 	.byte	0x03, 0x1b
        /*002e*/ 	.short	0x00ff


	//----- nvinfo : EIATTR_NUM_BARRIERS
	.align		4
        /*0030*/ 	.byte	0x02, 0x4c
        /*0032*/ 	.byte	0x01
	.zero		1


	//----- nvinfo : EIATTR_MERCURY_ISA_VERSION
	.align		4
        /*0034*/ 	.byte	0x03, 0x5f
        /*0036*/ 	.short	0x0101


	//----- nvinfo : EIATTR_VRC_CTA_INIT_COUNT
	.align		4
        /*0038*/ 	.byte	0x02, 0x4a
	.zero		1
	.zero		1


	//----- nvinfo : EIATTR_EXIT_INSTR_OFFSETS
	.align		4
        /*003c*/ 	.byte	0x04, 0x1c
        /*003e*/ 	.short	(.L_13 - .L_12)


	//   ....[0]....
.L_12:
        /*0040*/ 	.word	0x00000160


	//----- nvinfo : EIATTR_CBANK_PARAM_SIZE
	.align		4
.L_13:
        /*0044*/ 	.byte	0x03, 0x19
        /*0046*/ 	.short	0x0010


	//----- nvinfo : EIATTR_PARAM_CBANK
	.align		4
        /*0048*/ 	.byte	0x04, 0x0a
        /*004a*/ 	.short	(.L_15 - .L_14)
	.align		4
.L_14:
        /*004c*/ 	.word	index@(.nv.constant0._Z10testKernelPfS_)
        /*0050*/ 	.short	0x0380
        /*0052*/ 	.short	0x0010


	//----- nvinfo : EIATTR_SW_WAR
	.align		4
.L_15:
        /*0054*/ 	.byte	0x04, 0x36
        /*0056*/ 	.short	(.L_17 - .L_16)
.L_16:
        /*0058*/ 	.word	0x00000008
.L_17:


//--------------------- .nv.callgraph             --------------------------
	.section	.nv.callgraph,"",@"SHT_CUDA_CALLGRAPH"
	.align	4
	.sectionentsize	8
	.align		4
        /*0000*/ 	.word	0x00000000
	.align		4
        /*0004*/ 	.word	0xffffffff
	.align		4
        /*0008*/ 	.word	0x00000000
	.align		4
        /*000c*/ 	.word	0xfffffffe
	.align		4
        /*0010*/ 	.word	0x00000000
	.align		4
        /*0014*/ 	.word	0xfffffffd
	.align		4
        /*0018*/ 	.word	0x00000000
	.align		4
        /*001c*/ 	.word	0xfffffffc


//--------------------- .text._Z10testKernelPfS_  --------------------------
	.section	.text._Z10testKernelPfS_,"ax",@progbits
	.align	128
.text._Z10testKernelPfS_:
        .type           _Z10testKernelPfS_,@function
        .size           _Z10testKernelPfS_,(.L_x_1 - _Z10testKernelPfS_)
        .other          _Z10testKernelPfS_,@"STO_CUDA_ENTRY STV_DEFAULT"
_Z10testKernelPfS_:
[----:B------:R-:W-:Y:S01]  /*0000*/  LDC R1, c[0x0][0x37c] ;  /* 0x0000df00ff017b82 */ /* 0x000fe20000000800 */
[----:B------:R-:W0:Y:S07]  /*0010*/  S2R R11, SR_TID.X ;  /* 0x00000000000b7919 */ /* 0x000e2e0000002100 */
[----:B------:R-:W0:Y:S01]  /*0020*/  LDC.64 R2, c[0x0][0x380] ;  /* 0x0000e000ff027b82 */ /* 0x000e220000000a00 */
[----:B------:R-:W1:Y:S01]  /*0030*/  LDCU.64 UR6, c[0x0][0x358] ;  /* 0x00006b00ff0677ac */ /* 0x000e620008000a00 */
[----:B0-----:R-:W-:-:S05]  /*0040*/  IMAD.WIDE.U32 R2, R11, 0x4, R2 ;  /* 0x000000040b027825 */ /* 0x001fca00078e0002 */
[----:B-1----:R0:W2:Y:S01]  /*0050*/  LDG.E R5, desc[UR6][R2.64] ;  /* 0x0000000602057981 */ /* 0x0020a2000c1e1900 */
[----:B------:R-:W1:Y:S01]  /*0060*/  S2UR UR5, SR_CgaCtaId ;  /* 0x00000000000579c3 */ /* 0x000e620000008800 */
[----:B------:R-:W-:-:S07]  /*0070*/  UMOV UR4, 0x400 ;  /* 0x0000040000047882 */ /* 0x000fce0000000000 */
[----:B0-----:R-:W0:Y:S01]  /*0080*/  LDC.64 R2, c[0x0][0x388] ;  /* 0x0000e200ff027b82 */ /* 0x001e220000000a00 */
[----:B-1----:R-:W-:-:S06]  /*0090*/  ULEA UR4, UR5, UR4, 0x18 ;  /* 0x0000000405047291 */ /* 0x002fcc000f8ec0ff */
[C---:B------:R-:W-:Y:S01]  /*00a0*/  LEA R0, R11.reuse, UR4, 0x2 ;  /* 0x000000040b007c11 */ /* 0x040fe2000f8e10ff */
[----:B0-----:R-:W-:-:S04]  /*00b0*/  IMAD.WIDE.U32 R2, R11, 0x4, R2 ;  /* 0x000000040b027825 */ /* 0x001fc800078e0002 */
[----:B------:R-:W0:Y:S02]  /*00c0*/  LDCU UR4, c[0x0][0x360] ;  /* 0x00006c00ff0477ac */ /* 0x000e240008000800 */
[----:B0-----:R-:W-:Y:S01]  /*00d0*/  I2FP.F32.U32 R4, UR4 ;  /* 0x0000000400047c45 */ /* 0x001fe20008201000 */
[----:B--2---:R-:W-:Y:S01]  /*00e0*/  STS [R0], R5 ;  /* 0x0000000500007388 */ /* 0x004fe20000000800 */
[----:B------:R-:W-:Y:S06]  /*00f0*/  BAR.SYNC.DEFER_BLOCKING 0x0 ;  /* 0x0000000000007b1d */ /* 0x000fec0000010000 */
[----:B------:R-:W0:Y:S02]  /*0100*/  LDS R7, [R0] ;  /* 0x0000000000077984 */ /* 0x000e240000000800 */
[----:B0-----:R-:W-:-:S05]  /*0110*/  FMUL R7, R4, R7 ;  /* 0x0000000704077220 */ /* 0x001fca0000400000 */
[----:B------:R-:W-:Y:S01]  /*0120*/  STS [R0], R7 ;  /* 0x0000000700007388 */ /* 0x000fe20000000800 */
[----:B------:R-:W-:Y:S06]  /*0130*/  BAR.SYNC.DEFER_BLOCKING 0x0 ;  /* 0x0000000000007b1d */ /* 0x000fec0000010000 */
[----:B------:R-:W0:Y:S04]  /*0140*/  LDS R9, [R0] ;  /* 0x0000000000097984 */ /* 0x000e280000000800 */
[----:B0-----:R-:W-:Y:S01]  /*0150*/  STG.E desc[UR6][R2.64], R9 ;  /* 0x0000000902007986 */ /* 0x001fe2000c101906 */
[----:B------:R-:W-:Y:S05]  /*0160*/  EXIT ;  /* 0x000000000000794d */ /* 0x000fea0003800000 */
.L_x_0:
[----:B------:R-:W-:-:S00]  /*0170*/  BRA `(.L_x_0) ;  /* 0xfffffffc00fc7947 */ /* 0x000fc0000383ffff */
[----:B------:R-:W-:-:S00]  /*0180*/  NOP ;  /* 0x0000000000007918 */ /* 0x000fc00000000000 */
[----:B------:R-:W-:-:S00]  /*0190*/  NOP ;  /* 0x0000000000007918 */ /* 0x000fc00000000000 */
[----:B------:R-:W-:-:S00]  /*01a0*/  NOP ;  /* 0x0000000000007918 */ /* 0x000fc00000000000 */
[----:B------:R-:W-:-:S00]  /*01b0*/  NOP ;  /* 0x0000000000007918 */ /* 0x000fc00000000000 */
[----:B------:R-:W-:-:S00]  /*01c0*/  NOP ;  /* 0x0000000000007918 */ /* 0x000fc00000000000 */
[----:B------:R-:W-:-:S00]  /*01d0*/  NOP ;  /* 0x0000000000007918 */ /* 0x000fc00000000000 */
[----:B------:R-:W-:-:S00]  /*01e0*/  NOP ;  /* 0x0000000000007918 */ /* 0x000fc00000000000 */
[----:B------:R-:W-:-:S00]  /*01f0*/  NOP ;  /* 0x0000000000007918 */ /* 0x000fc00000000000 */
.L_x_1:


//--------------------- .nv.shared._Z10testKernelPfS_ --------------------------
	.section	.nv.shared._Z10testKernelPfS_,"aw",@nobits
	.sectionflags	@""
	.align	16
	.zero		1024


//--------------------- .nv.shared.reserved.0     --------------------------
	.section	.nv.shared.reserved.0,"aw",@nobits
	.weak		__nv_reservedSMEM_offset_0_alias
	.size		__nv_reservedSMEM_offset_0_alias, 0, 64
	.other		__nv_reservedSMEM_offset_0_alias,@"STO_CUDA_RESERVED_SHARED STV_DEFAULT"
__nv_reservedSMEM_offset_0_alias:
	.zero		0
	.zero		64


//--------------------- .nv.constant0._Z10testKernelPfS_ --------------------------
	.section	.nv.constant0._Z10testKernelPfS_,"a",@progbits
	.sectionflags	@""
	.align	4
.nv.constant0._Z10testKernelPfS_:
	.zero		912


//--------------------- SYMBOLS --------------------------

	.type		.nv.reservedSmem.offset0,@object
	.size		.nv.reservedSmem.offset0,0x4
	.type		.nv.reservedSmem.cap,@object
	.size		.nv.reservedSmem.cap,0x4
